	.headerflags	@"EF_CUDA_TEXMODE_UNIFIED EF_CUDA_64BIT_ADDRESS EF_CUDA_ACCELERATORS EF_CUDA_SM90 EF_CUDA_VIRTUAL_SM(EF_CUDA_SM90)"
	.elftype	@"ET_EXEC"


//--------------------- .nv.info                  --------------------------
	.section	.nv.info,"",@"SHT_CUDA_INFO"
	.align	4


	//----- nvinfo : EIATTR_REGCOUNT
	.align		4
        /*0000*/ 	.byte	0x04, 0x2f
        /*0002*/ 	.short	(.L_3 - .L_2)
	.align		4
.L_2:
        /*0004*/ 	.word	index@(triton_poi_fused_clone_convolution_1)
        /*0008*/ 	.word	0x0000001a


	//----- nvinfo : EIATTR_MIN_STACK_SIZE
	.align		4
.L_3:
        /*000c*/ 	.byte	0x04, 0x12
        /*000e*/ 	.short	(.L_5 - .L_4)
	.align		4
.L_4:
        /*0010*/ 	.word	index@(triton_poi_fused_clone_convolution_1)
        /*0014*/ 	.word	0x00000000


	//----- nvinfo : EIATTR_FRAME_SIZE
	.align		4
.L_5:
        /*0018*/ 	.byte	0x04, 0x11
        /*001a*/ 	.short	(.L_7 - .L_6)
	.align		4
.L_6:
        /*001c*/ 	.word	index@(triton_poi_fused_clone_convolution_1)
        /*0020*/ 	.word	0x00000000


	//----- nvinfo : EIATTR_MIN_STACK_SIZE
	.align		4
.L_7:
        /*0024*/ 	.byte	0x04, 0x12
        /*0026*/ 	.short	(.L_9 - .L_8)
	.align		4
.L_8:
        /*0028*/ 	.word	index@(triton_poi_fused_clone_convolution_1)
        /*002c*/ 	.word	0x00000000
.L_9:


//--------------------- .nv.info.triton_poi_fused_clone_convolution_1 --------------------------
	.section	.nv.info.triton_poi_fused_clone_convolution_1,"",@"SHT_CUDA_INFO"
	.sectionflags	@""
	.align	4


	//----- nvinfo : EIATTR_CUDA_API_VERSION
	.align		4
        /*0000*/ 	.byte	0x04, 0x37
        /*0002*/ 	.short	(.L_11 - .L_10)
.L_10:
        /*0004*/ 	.word	0x0000007c


	//----- nvinfo : EIATTR_KPARAM_INFO
	.align		4
.L_11:
        /*0008*/ 	.byte	0x04, 0x17
        /*000a*/ 	.short	(.L_13 - .L_12)
.L_12:
        /*000c*/ 	.word	0x00000000
        /*0010*/ 	.short	0x0007
        /*0012*/ 	.short	0x0038
        /*0014*/ 	.byte	0x00, 0xf0, 0x11, 0x00


	//----- nvinfo : EIATTR_KPARAM_INFO
	.align		4
.L_13:
        /*0018*/ 	.byte	0x04, 0x17
        /*001a*/ 	.short	(.L_15 - .L_14)
.L_14:
        /*001c*/ 	.word	0x00000000
        /*0020*/ 	.short	0x0006
        /*0022*/ 	.short	0x0030
        /*0024*/ 	.byte	0x00, 0xf4, 0x21, 0x00


	//----- nvinfo : EIATTR_KPARAM_INFO
	.align		4
.L_15:
        /*0028*/ 	.byte	0x04, 0x17
        /*002a*/ 	.short	(.L_17 - .L_16)
.L_16:
        /*002c*/ 	.word	0x00000000
        /*0030*/ 	.short	0x0005
        /*0032*/ 	.short	0x0028
        /*0034*/ 	.byte	0x00, 0xf4, 0x21, 0x00


	//----- nvinfo : EIATTR_KPARAM_INFO
	.align		4
.L_17:
        /*0038*/ 	.byte	0x04, 0x17
        /*003a*/ 	.short	(.L_19 - .L_18)
.L_18:
        /*003c*/ 	.word	0x00000000
        /*0040*/ 	.short	0x0004
        /*0042*/ 	.short	0x0020
        /*0044*/ 	.byte	0x00, 0xf4, 0x21, 0x00


	//----- nvinfo : EIATTR_KPARAM_INFO
	.align		4
.L_19:
        /*0048*/ 	.byte	0x04, 0x17
        /*004a*/ 	.short	(.L_21 - .L_20)
.L_20:
        /*004c*/ 	.word	0x00000000
        /*0050*/ 	.short	0x0003
        /*0052*/ 	.short	0x0018
        /*0054*/ 	.byte	0x00, 0xf4, 0x21, 0x00


	//----- nvinfo : EIATTR_KPARAM_INFO
	.align		4
.L_21:
        /*0058*/ 	.byte	0x04, 0x17
        /*005a*/ 	.short	(.L_23 - .L_22)
.L_22:
        /*005c*/ 	.word	0x00000000
        /*0060*/ 	.short	0x0002
        /*0062*/ 	.short	0x0010
        /*0064*/ 	.byte	0x00, 0xf4, 0x21, 0x00


	//----- nvinfo : EIATTR_KPARAM_INFO
	.align		4
.L_23:
        /*0068*/ 	.byte	0x04, 0x17
        /*006a*/ 	.short	(.L_25 - .L_24)
.L_24:
        /*006c*/ 	.word	0x00000000
        /*0070*/ 	.short	0x0001
        /*0072*/ 	.short	0x0008
        /*0074*/ 	.byte	0x00, 0xf4, 0x21, 0x00


	//----- nvinfo : EIATTR_KPARAM_INFO
	.align		4
.L_25:
        /*0078*/ 	.byte	0x04, 0x17
        /*007a*/ 	.short	(.L_27 - .L_26)
.L_26:
        /*007c*/ 	.word	0x00000000
        /*0080*/ 	.short	0x0000
        /*0082*/ 	.short	0x0000
        /*0084*/ 	.byte	0x00, 0xf4, 0x21, 0x00


	//----- nvinfo : EIATTR_SPARSE_MMA_MASK
	.align		4
.L_27:
        /*0088*/ 	.byte	0x03, 0x50
        /*008a*/ 	.short	0x0000


	//----- nvinfo : EIATTR_MAXREG_COUNT
	.align		4
        /*008c*/ 	.byte	0x03, 0x1b
        /*008e*/ 	.short	0x00ff


	//----- nvinfo : EIATTR_EXIT_INSTR_OFFSETS
	.align		4
        /*0090*/ 	.byte	0x04, 0x1c
        /*0092*/ 	.short	(.L_29 - .L_28)


	//   ....[0]....
.L_28:
        /*0094*/ 	.word	0x000004f0


	//----- nvinfo : EIATTR_REQNTID
	.align		4
.L_29:
        /*0098*/ 	.byte	0x04, 0x10
        /*009a*/ 	.short	(.L_31 - .L_30)
.L_30:
        /*009c*/ 	.word	0x00000100
        /*00a0*/ 	.word	0x00000001
        /*00a4*/ 	.word	0x00000001


	//----- nvinfo : EIATTR_CBANK_PARAM_SIZE
	.align		4
.L_31:
        /*00a8*/ 	.byte	0x03, 0x19
        /*00aa*/ 	.short	0x003c


	//----- nvinfo : EIATTR_PARAM_CBANK
	.align		4
        /*00ac*/ 	.byte	0x04, 0x0a
        /*00ae*/ 	.short	(.L_33 - .L_32)
	.align		4
.L_32:
        /*00b0*/ 	.word	index@(.nv.constant0.triton_poi_fused_clone_convolution_1)
        /*00b4*/ 	.short	0x0210
        /*00b6*/ 	.short	0x003c


	//----- nvinfo : EIATTR_SW_WAR
	.align		4
.L_33:
        /*00b8*/ 	.byte	0x04, 0x36
        /*00ba*/ 	.short	(.L_35 - .L_34)
.L_34:
        /*00bc*/ 	.word	0x00000008
.L_35:


//--------------------- .nv.callgraph             --------------------------
	.section	.nv.callgraph,"",@"SHT_CUDA_CALLGRAPH"
	.align	4
	.sectionentsize	8
	.align		4
        /*0000*/ 	.word	0x00000000
	.align		4
        /*0004*/ 	.word	0xffffffff
	.align		4
        /*0008*/ 	.word	0x00000000
	.align		4
        /*000c*/ 	.word	0xfffffffe
	.align		4
        /*0010*/ 	.word	0x00000000
	.align		4
        /*0014*/ 	.word	0xfffffffd
	.align		4
        /*0018*/ 	.word	0x00000000
	.align		4
        /*001c*/ 	.word	0xfffffffc


//--------------------- .nv.constant4             --------------------------
	.section	.nv.constant4,"a",@progbits
	.align	8
	.align		8
.nv.constant4:
        /*0000*/ 	.dword	_$_str
	.align		8
        /*0008*/ 	.dword	_$_str_$_2


//--------------------- .text.triton_poi_fused_clone_convolution_1 --------------------------
	.section	.text.triton_poi_fused_clone_convolution_1,"ax",@progbits
	.align	128
        .global         triton_poi_fused_clone_convolution_1
        .type           triton_poi_fused_clone_convolution_1,@function
        .size           triton_poi_fused_clone_convolution_1,(.L_x_1 - triton_poi_fused_clone_convolution_1)
        .other          triton_poi_fused_clone_convolution_1,@"STO_CUDA_ENTRY STV_DEFAULT"
triton_poi_fused_clone_convolution_1:
.text.triton_poi_fused_clone_convolution_1:
[----:B------:R-:W-:Y:S01]  /*0000*/  LDC R1, c[0x0][0x28] ;  /* 0x00000a00ff017b82 */ /* 0x000fe20000000800 */
[----:B------:R-:W1:Y:S07]  /*0010*/  S2R R0, SR_TID.X ;  /* 0x0000000000007919 */ /* 0x000e6e0000002100 */
[----:B------:R-:W2:Y:S01]  /*0020*/  LDC.64 R22, c[0x0][0x228] ;  /* 0x00008a00ff167b82 */ /* 0x000ea20000000a00 */
[----:B------:R-:W-:Y:S01]  /*0030*/  ULDC.64 UR4, c[0x0][0x208] ;  /* 0x0000820000047ab9 */ /* 0x000fe20000000a00 */
[----:B------:R-:W3:Y:S06]  /*0040*/  S2R R14, SR_CTAID.X ;  /* 0x00000000000e7919 */ /* 0x000eec0000002500 */
[----:B------:R-:W4:Y:S08]  /*0050*/  LDC.64 R18, c[0x0][0x218] ;  /* 0x00008600ff127b82 */ /* 0x000f300000000a00 */
[----:B------:R-:W5:Y:S08]  /*0060*/  LDC.64 R4, c[0x0][0x220] ;  /* 0x00008800ff047b82 */ /* 0x000f700000000a00 */
[----:B------:R-:W4:Y:S01]  /*0070*/  LDC.64 R6, c[0x0][0x230] ;  /* 0x00008c00ff067b82 */ /* 0x000f220000000a00 */
[----:B-1----:R-:W-:-:S07]  /*0080*/  IMAD.SHL.U32 R0, R0, 0x2, RZ ;  /* 0x0000000200007824 */ /* 0x002fce00078e00ff */
[----:B------:R-:W1:Y:S01]  /*0090*/  LDC.64 R8, c[0x0][0x238] ;  /* 0x00008e00ff087b82 */ /* 0x000e620000000a00 */
[----:B------:R-:W-:-:S05]  /*00a0*/  LOP3.LUT R3, R0, 0x1fe, RZ, 0xc0, !PT ;  /* 0x000001fe00037812 */ /* 0x000fca00078ec0ff */
[----:B---3--:R-:W-:-:S05]  /*00b0*/  IMAD R12, R14, 0x200, R3 ;  /* 0x000002000e0c7824 */ /* 0x008fca00078e0203 */
[----:B------:R-:W-:-:S04]  /*00c0*/  SHF.R.S32.HI R3, RZ, 0x1f, R12 ;  /* 0x0000001fff037819 */ /* 0x000fc8000001140c */
[----:B------:R-:W-:-:S04]  /*00d0*/  LEA.HI R10, R3, R12, RZ, 0xc ;  /* 0x0000000c030a7211 */ /* 0x000fc800078f60ff */
[--C-:B------:R-:W-:Y:S02]  /*00e0*/  SHF.R.S32.HI R0, RZ, 0xc, R10.reuse ;  /* 0x0000000cff007819 */ /* 0x100fe4000001140a */
[----:B------:R-:W-:-:S04]  /*00f0*/  SHF.R.S32.HI R11, RZ, 0x1f, R10 ;  /* 0x0000001fff0b7819 */ /* 0x000fc8000001140a */
[----:B------:R-:W-:-:S04]  /*0100*/  LEA.HI R2, R11, R0, RZ, 0x8 ;  /* 0x000000000b027211 */ /* 0x000fc800078f40ff */
[----:B------:R-:W-:Y:S02]  /*0110*/  LOP3.LUT R17, R2, 0xffffff00, RZ, 0xc0, !PT ;  /* 0xffffff0002117812 */ /* 0x000fe400078ec0ff */
[----:B------:R-:W3:Y:S03]  /*0120*/  LDC.64 R2, c[0x0][0x210] ;  /* 0x00008400ff027b82 */ /* 0x000ee60000000a00 */
[----:B------:R-:W-:-:S04]  /*0130*/  IMAD.IADD R17, R0, 0x1, -R17 ;  /* 0x0000000100117824 */ /* 0x000fc800078e0a11 */
[----:B--2---:R-:W-:-:S05]  /*0140*/  IMAD.WIDE R22, R17, 0x4, R22 ;  /* 0x0000000411167825 */ /* 0x004fca00078e0216 */
[----:B------:R2:W2:Y:S01]  /*0150*/  LDG.E.EL R15, desc[UR4][R22.64] ;  /* 0x00000004160f7981 */ /* 0x0004a2000c2e1900 */
[----:B----4-:R-:W-:-:S04]  /*0160*/  IMAD.WIDE R18, R17, 0x4, R18 ;  /* 0x0000000411127825 */ /* 0x010fc800078e0212 */
[----:B-----5:R-:W-:Y:S01]  /*0170*/  IMAD.WIDE R20, R17, 0x4, R4 ;  /* 0x0000000411147825 */ /* 0x020fe200078e0204 */
[----:B------:R4:W5:Y:S04]  /*0180*/  LDG.E.EL R13, desc[UR4][R18.64] ;  /* 0x00000004120d7981 */ /* 0x000968000c2e1900 */
[----:B------:R1:W5:Y:S01]  /*0190*/  LDG.E.EL R16, desc[UR4][R20.64] ;  /* 0x0000000414107981 */ /* 0x000362000c2e1900 */
[----:B---3--:R-:W-:-:S05]  /*01a0*/  IMAD.WIDE R2, R12, 0x4, R2 ;  /* 0x000000040c027825 */ /* 0x008fca00078e0202 */
[----:B------:R-:W5:Y:S01]  /*01b0*/  LDG.E.64 R4, desc[UR4][R2.64] ;  /* 0x0000000402047981 */ /* 0x000f62000c1e1b00 */
[----:B0-2---:R-:W-:-:S04]  /*01c0*/  IMAD.WIDE R22, R17, 0x4, R6 ;  /* 0x0000000411167825 */ /* 0x005fc800078e0206 */
[----:B-1----:R-:W-:Y:S01]  /*01d0*/  IMAD.WIDE R8, R17, 0x4, R8 ;  /* 0x0000000411087825 */ /* 0x002fe200078e0208 */
[----:B------:R-:W2:Y:S04]  /*01e0*/  LDG.E.EL R6, desc[UR4][R22.64] ;  /* 0x0000000416067981 */ /* 0x000ea8000c2e1900 */
[----:B------:R0:W2:Y:S01]  /*01f0*/  LDG.E.EL R7, desc[UR4][R8.64] ;  /* 0x0000000408077981 */ /* 0x0000a2000c2e1900 */
[----:B------:R-:W-:-:S04]  /*0200*/  SHF.R.S32.HI R14, RZ, 0x16, R14 ;  /* 0x00000016ff0e7819 */ /* 0x000fc8000001140e */
[----:B----4-:R-:W-:-:S04]  /*0210*/  SGXT R19, R14, 0x1 ;  /* 0x000000010e13781a */ /* 0x010fc80000000200 */
[----:B------:R-:W-:-:S04]  /*0220*/  LEA.HI R14, R19, R12, RZ, 0x13 ;  /* 0x0000000c130e7211 */ /* 0x000fc800078f98ff */
[----:B------:R-:W-:-:S04]  /*0230*/  SHF.R.S32.HI R18, RZ, 0x13, R14 ;  /* 0x00000013ff127819 */ /* 0x000fc8000001140e */
[----:B------:R-:W-:-:S04]  /*0240*/  LOP3.LUT R21, R18, 0xffff, RZ, 0xc0, !PT ;  /* 0x0000ffff12157812 */ /* 0x000fc800078ec0ff */
[----:B0-----:R-:W-:Y:S02]  /*0250*/  LEA.HI R8, R21, R18, RZ, 0x11 ;  /* 0x0000001215087211 */ /* 0x001fe400078f88ff */
[----:B------:R-:W-:Y:S02]  /*0260*/  LEA.HI R19, R19, R12, RZ, 0x14 ;  /* 0x0000000c13137211 */ /* 0x000fe400078fa0ff */
[----:B------:R-:W-:Y:S02]  /*0270*/  LOP3.LUT R8, R8, 0xfffe, RZ, 0xc0, !PT ;  /* 0x0000fffe08087812 */ /* 0x000fe400078ec0ff */
[----:B------:R-:W-:Y:S02]  /*0280*/  LOP3.LUT R9, R10, 0xfffff000, RZ, 0xc0, !PT ;  /* 0xfffff0000a097812 */ /* 0x000fe400078ec0ff */
[----:B------:R-:W-:Y:S01]  /*0290*/  LOP3.LUT R19, R19, 0xfff00000, RZ, 0xc0, !PT ;  /* 0xfff0000013137812 */ /* 0x000fe200078ec0ff */
[----:B------:R-:W-:-:S03]  /*02a0*/  IMAD.MOV R8, RZ, RZ, -R8 ;  /* 0x000000ffff087224 */ /* 0x000fc600078e0a08 */
[----:B------:R-:W-:Y:S02]  /*02b0*/  IADD3 R12, R19, R12, -R9 ;  /* 0x0000000c130c7210 */ /* 0x000fe40007ffe809 */
[----:B------:R-:W-:Y:S02]  /*02c0*/  PRMT R21, R8, 0x7710, RZ ;  /* 0x0000771008157816 */ /* 0x000fe400000000ff */
[----:B------:R-:W0:Y:S01]  /*02d0*/  LDC.64 R8, c[0x0][0x240] ;  /* 0x00009000ff087b82 */ /* 0x000e220000000a00 */
[----:B------:R-:W-:-:S04]  /*02e0*/  LEA.HI R11, R11, R0, RZ, 0x7 ;  /* 0x000000000b0b7211 */ /* 0x000fc800078f38ff */
[----:B------:R-:W-:Y:S01]  /*02f0*/  LOP3.LUT R11, R11, 0x7ff80, RZ, 0xc0, !PT ;  /* 0x0007ff800b0b7812 */ /* 0x000fe200078ec0ff */
[----:B------:R-:W-:-:S04]  /*0300*/  IMAD.IADD R18, R18, 0x1, R21 ;  /* 0x0000000112127824 */ /* 0x000fc800078e0215 */
[----:B------:R-:W-:Y:S01]  /*0310*/  IMAD.IADD R11, R0, 0x1, -R11 ;  /* 0x00000001000b7824 */ /* 0x000fe200078e0a0b */
[----:B------:R-:W-:-:S03]  /*0320*/  PRMT R0, R18, 0x9910, RZ ;  /* 0x0000991012007816 */ /* 0x000fc600000000ff */
[----:B------:R-:W-:-:S04]  /*0330*/  IMAD R11, R11, 0x2000, R12 ;  /* 0x000020000b0b7824 */ /* 0x000fc800078e020c */
[----:B------:R-:W-:-:S04]  /*0340*/  IMAD R11, R0, 0x1000, R11 ;  /* 0x00001000000b7824 */ /* 0x000fc800078e020b */
[----:B0-----:R-:W-:-:S04]  /*0350*/  IMAD.WIDE R8, R11, 0x4, R8 ;  /* 0x000000040b087825 */ /* 0x001fc800078e0208 */
[----:B------:R-:W-:-:S04]  /*0360*/  FADD R15, R15, 9.9999997473787516356e-06 ;  /* 0x3727c5ac0f0f7421 */ /* 0x000fc80000000000 */
[----:B------:R-:W0:Y:S02]  /*0370*/  MUFU.SQRT R17, R15 ;  /* 0x0000000f00117308 */ /* 0x000e240000002000 */
[C---:B0-----:R-:W-:Y:S02]  /*0380*/  FSETP.GT.AND P0, PT, R17.reuse, 8.50705917302346158658e+37, PT ;  /* 0x7e8000001100780b */ /* 0x041fe40003f04000 */
[----:B------:R-:W-:Y:S01]  /*0390*/  FSETP.GEU.AND P1, PT, R17, 1.175494350822287508e-38, PT ;  /* 0x008000001100780b */ /* 0x000fe20003f2e000 */
[----:B------:R-:W-:-:S10]  /*03a0*/  IMAD.MOV.U32 R15, RZ, RZ, 0x3e800000 ;  /* 0x3e800000ff0f7424 */ /* 0x000fd400078e00ff */
[----:B------:R-:W-:-:S04]  /*03b0*/  @P0 FMUL R17, R17, 0.25 ;  /* 0x3e80000011110820 */ /* 0x000fc80000400000 */
[----:B------:R-:W-:-:S04]  /*03c0*/  @!P1 FMUL R17, R17, 16777216 ;  /* 0x4b80000011119820 */ /* 0x000fc80000400000 */
[----:B------:R-:W0:Y:S01]  /*03d0*/  MUFU.RCP R14, R17 ;  /* 0x00000011000e7308 */ /* 0x000e220000001000 */
[----:B------:R-:W-:Y:S01]  /*03e0*/  FSEL R15, R15, 1, P0 ;  /* 0x3f8000000f0f7808 */ /* 0x000fe20000000000 */
[--C-:B-----5:R-:W-:Y:S01]  /*03f0*/  FADD R4, R4, R13.reuse ;  /* 0x0000000d04047221 */ /* 0x120fe20000000000 */
[----:B------:R-:W-:-:S03]  /*0400*/  FADD R5, R5, R13 ;  /* 0x0000000d05057221 */ /* 0x000fc60000000000 */
[----:B------:R-:W-:Y:S01]  /*0410*/  @!P1 FMUL R15, R15, 16777216 ;  /* 0x4b8000000f0f9820 */ /* 0x000fe20000400000 */
[C---:B------:R-:W-:Y:S01]  /*0420*/  FADD R10, -R16.reuse, R4 ;  /* 0x00000004100a7221 */ /* 0x040fe20000000100 */
[----:B------:R-:W-:Y:S02]  /*0430*/  FADD R16, -R16, R5 ;  /* 0x0000000510107221 */ /* 0x000fe40000000100 */
[----:B0-----:R-:W-:-:S04]  /*0440*/  FMUL R15, R14, R15 ;  /* 0x0000000f0e0f7220 */ /* 0x001fc80000400000 */
[-C--:B------:R-:W-:Y:S01]  /*0450*/  FMUL R10, R10, R15.reuse ;  /* 0x0000000f0a0a7220 */ /* 0x080fe20000400000 */
[----:B------:R-:W-:-:S03]  /*0460*/  FMUL R16, R16, R15 ;  /* 0x0000000f10107220 */ /* 0x000fc60000400000 */
[C-C-:B--2---:R-:W-:Y:S01]  /*0470*/  FFMA R10, R6.reuse, R10, R7.reuse ;  /* 0x0000000a060a7223 */ /* 0x144fe20000000007 */
[----:B------:R-:W-:-:S04]  /*0480*/  FFMA R16, R6, R16, R7 ;  /* 0x0000001006107223 */ /* 0x000fc80000000007 */
[----:B------:R-:W-:Y:S02]  /*0490*/  FSETP.GEU.AND P0, PT, R10, RZ, PT ;  /* 0x000000ff0a00720b */ /* 0x000fe40003f0e000 */
[----:B------:R-:W-:Y:S02]  /*04a0*/  FSETP.GEU.AND P1, PT, R16, RZ, PT ;  /* 0x000000ff1000720b */ /* 0x000fe40003f2e000 */
[----:B------:R-:W-:Y:S02]  /*04b0*/  FSEL R10, R10, RZ, P0 ;  /* 0x000000ff0a0a7208 */ /* 0x000fe40000000000 */
[----:B------:R-:W-:Y:S01]  /*04c0*/  FSEL R11, R16, RZ, P1 ;  /* 0x000000ff100b7208 */ /* 0x000fe20000800000 */
[----:B------:R-:W-:Y:S04]  /*04d0*/  STG.E.64 desc[UR4][R2.64], R4 ;  /* 0x0000000402007986 */ /* 0x000fe8000c101b04 */
[----:B------:R-:W-:Y:S01]  /*04e0*/  STG.E.64 desc[UR4][R8.64], R10 ;  /* 0x0000000a08007986 */ /* 0x000fe2000c101b04 */
[----:B------:R-:W-:Y:S05]  /*04f0*/  EXIT ;  /* 0x000000000000794d */ /* 0x000fea0003800000 */
.L_x_0:
[----:B------:R-:W-:-:S00]  /*0500*/  BRA `(.L_x_0) ;  /* 0xfffffffc00fc7947 */ /* 0x000fc0000383ffff */
[----:B------:R-:W-:-:S00]  /*0510*/  NOP ;  /* 0x0000000000007918 */ /* 0x000fc00000000000 */
        /* <DEDUP_REMOVED lines=14> */
.L_x_1:


//--------------------- .nv.global.init           --------------------------
	.section	.nv.global.init,"aw",@progbits
.nv.global.init:
	.type		_$_str,@object
	.size		_$_str,(_$_str_$_2 - _$_str)
_$_str:
        /*0000*/ 	.byte	0x5f, 0x5f, 0x43, 0x55, 0x44, 0x41, 0x5f, 0x46, 0x54, 0x5a, 0x00
	.type		_$_str_$_2,@object
	.size		_$_str_$_2,(.L_1 - _$_str_$_2)
_$_str_$_2:
        /*000b*/ 	.byte	0x5f, 0x5f, 0x43, 0x55, 0x44, 0x41, 0x5f, 0x50, 0x52, 0x45, 0x43, 0x5f, 0x53, 0x51, 0x52, 0x54
        /*001b*/ 	.byte	0x00
.L_1:


//--------------------- .nv.constant0.triton_poi_fused_clone_convolution_1 --------------------------
	.section	.nv.constant0.triton_poi_fused_clone_convolution_1,"a",@progbits
	.sectionflags	@""
	.align	4
.nv.constant0.triton_poi_fused_clone_convolution_1:
	.zero		588
